	.headerflags	@"EF_CUDA_TEXMODE_UNIFIED EF_CUDA_64BIT_ADDRESS EF_CUDA_ACCELERATORS EF_CUDA_SM90 EF_CUDA_VIRTUAL_SM(EF_CUDA_SM90)"
	.elftype	@"ET_EXEC"


//--------------------- .nv.info                  --------------------------
	.section	.nv.info,"",@"SHT_CUDA_INFO"
	.align	4


	//----- nvinfo : EIATTR_REGCOUNT
	.align		4
        /*0000*/ 	.byte	0x04, 0x2f
        /*0002*/ 	.short	(.L_1 - .L_0)
	.align		4
.L_0:
        /*0004*/ 	.word	index@(triton_poi_fused_cat_2)
        /*0008*/ 	.word	0x00000010


	//----- nvinfo : EIATTR_MIN_STACK_SIZE
	.align		4
.L_1:
        /*000c*/ 	.byte	0x04, 0x12
        /*000e*/ 	.short	(.L_3 - .L_2)
	.align		4
.L_2:
        /*0010*/ 	.word	index@(triton_poi_fused_cat_2)
        /*0014*/ 	.word	0x00000000


	//----- nvinfo : EIATTR_FRAME_SIZE
	.align		4
.L_3:
        /*0018*/ 	.byte	0x04, 0x11
        /*001a*/ 	.short	(.L_5 - .L_4)
	.align		4
.L_4:
        /*001c*/ 	.word	index@(triton_poi_fused_cat_2)
        /*0020*/ 	.word	0x00000000


	//----- nvinfo : EIATTR_MIN_STACK_SIZE
	.align		4
.L_5:
        /*0024*/ 	.byte	0x04, 0x12
        /*0026*/ 	.short	(.L_7 - .L_6)
	.align		4
.L_6:
        /*0028*/ 	.word	index@(triton_poi_fused_cat_2)
        /*002c*/ 	.word	0x00000000
.L_7:


//--------------------- .nv.info.triton_poi_fused_cat_2 --------------------------
	.section	.nv.info.triton_poi_fused_cat_2,"",@"SHT_CUDA_INFO"
	.sectionflags	@""
	.align	4


	//----- nvinfo : EIATTR_CUDA_API_VERSION
	.align		4
        /*0000*/ 	.byte	0x04, 0x37
        /*0002*/ 	.short	(.L_9 - .L_8)
.L_8:
        /*0004*/ 	.word	0x0000007c


	//----- nvinfo : EIATTR_KPARAM_INFO
	.align		4
.L_9:
        /*0008*/ 	.byte	0x04, 0x17
        /*000a*/ 	.short	(.L_11 - .L_10)
.L_10:
        /*000c*/ 	.word	0x00000000
        /*0010*/ 	.short	0x0004
        /*0012*/ 	.short	0x0020
        /*0014*/ 	.byte	0x00, 0xf0, 0x11, 0x00


	//----- nvinfo : EIATTR_KPARAM_INFO
	.align		4
.L_11:
        /*0018*/ 	.byte	0x04, 0x17
        /*001a*/ 	.short	(.L_13 - .L_12)
.L_12:
        /*001c*/ 	.word	0x00000000
        /*0020*/ 	.short	0x0003
        /*0022*/ 	.short	0x0018
        /*0024*/ 	.byte	0x00, 0xf4, 0x21, 0x00


	//----- nvinfo : EIATTR_KPARAM_INFO
	.align		4
.L_13:
        /*0028*/ 	.byte	0x04, 0x17
        /*002a*/ 	.short	(.L_15 - .L_14)
.L_14:
        /*002c*/ 	.word	0x00000000
        /*0030*/ 	.short	0x0002
        /*0032*/ 	.short	0x0010
        /*0034*/ 	.byte	0x00, 0xf4, 0x21, 0x00


	//----- nvinfo : EIATTR_KPARAM_INFO
	.align		4
.L_15:
        /*0038*/ 	.byte	0x04, 0x17
        /*003a*/ 	.short	(.L_17 - .L_16)
.L_16:
        /*003c*/ 	.word	0x00000000
        /*0040*/ 	.short	0x0001
        /*0042*/ 	.short	0x0008
        /*0044*/ 	.byte	0x00, 0xf4, 0x21, 0x00


	//----- nvinfo : EIATTR_KPARAM_INFO
	.align		4
.L_17:
        /*0048*/ 	.byte	0x04, 0x17
        /*004a*/ 	.short	(.L_19 - .L_18)
.L_18:
        /*004c*/ 	.word	0x00000000
        /*0050*/ 	.short	0x0000
        /*0052*/ 	.short	0x0000
        /*0054*/ 	.byte	0x00, 0xf4, 0x21, 0x00


	//----- nvinfo : EIATTR_SPARSE_MMA_MASK
	.align		4
.L_19:
        /*0058*/ 	.byte	0x03, 0x50
        /*005a*/ 	.short	0x0000


	//----- nvinfo : EIATTR_MAXREG_COUNT
	.align		4
        /*005c*/ 	.byte	0x03, 0x1b
        /*005e*/ 	.short	0x00ff


	//----- nvinfo : EIATTR_EXIT_INSTR_OFFSETS
	.align		4
        /*0060*/ 	.byte	0x04, 0x1c
        /*0062*/ 	.short	(.L_21 - .L_20)


	//   ....[0]....
.L_20:
        /*0064*/ 	.word	0x00000210


	//   ....[1]....
        /*0068*/ 	.word	0x00000230


	//----- nvinfo : EIATTR_REQNTID
	.align		4
.L_21:
        /*006c*/ 	.byte	0x04, 0x10
        /*006e*/ 	.short	(.L_23 - .L_22)
.L_22:
        /*0070*/ 	.word	0x00000020
        /*0074*/ 	.word	0x00000001
        /*0078*/ 	.word	0x00000001


	//----- nvinfo : EIATTR_CBANK_PARAM_SIZE
	.align		4
.L_23:
        /*007c*/ 	.byte	0x03, 0x19
        /*007e*/ 	.short	0x0024


	//----- nvinfo : EIATTR_PARAM_CBANK
	.align		4
        /*0080*/ 	.byte	0x04, 0x0a
        /*0082*/ 	.short	(.L_25 - .L_24)
	.align		4
.L_24:
        /*0084*/ 	.word	index@(.nv.constant0.triton_poi_fused_cat_2)
        /*0088*/ 	.short	0x0210
        /*008a*/ 	.short	0x0024


	//----- nvinfo : EIATTR_SW_WAR
	.align		4
.L_25:
        /*008c*/ 	.byte	0x04, 0x36
        /*008e*/ 	.short	(.L_27 - .L_26)
.L_26:
        /*0090*/ 	.word	0x00000008
.L_27:


//--------------------- .nv.callgraph             --------------------------
	.section	.nv.callgraph,"",@"SHT_CUDA_CALLGRAPH"
	.align	4
	.sectionentsize	8
	.align		4
        /*0000*/ 	.word	0x00000000
	.align		4
        /*0004*/ 	.word	0xffffffff
	.align		4
        /*0008*/ 	.word	0x00000000
	.align		4
        /*000c*/ 	.word	0xfffffffe
	.align		4
        /*0010*/ 	.word	0x00000000
	.align		4
        /*0014*/ 	.word	0xfffffffd
	.align		4
        /*0018*/ 	.word	0x00000000
	.align		4
        /*001c*/ 	.word	0xfffffffc


//--------------------- .text.triton_poi_fused_cat_2 --------------------------
	.section	.text.triton_poi_fused_cat_2,"ax",@progbits
	.align	128
        .global         triton_poi_fused_cat_2
        .type           triton_poi_fused_cat_2,@function
        .size           triton_poi_fused_cat_2,(.L_x_1 - triton_poi_fused_cat_2)
        .other          triton_poi_fused_cat_2,@"STO_CUDA_ENTRY STV_DEFAULT"
triton_poi_fused_cat_2:
.text.triton_poi_fused_cat_2:
[----:B------:R-:W0:Y:S02]  /*0000*/  LDC R1, c[0x0][0x28] ;  /* 0x00000a00ff017b82 */ /* 0x000e240000000800 */
[----:B------:R-:W1:Y:S01]  /*0010*/  S2R R13, SR_TID.X ;  /* 0x00000000000d7919 */ /* 0x000e620000002100 */
[----:B------:R-:W2:Y:S01]  /*0020*/  LDC.64 R4, c[0x0][0x218] ;  /* 0x00008600ff047b82 */ /* 0x000ea20000000a00 */
[----:B------:R-:W-:Y:S01]  /*0030*/  IMAD.MOV.U32 R10, RZ, RZ, RZ ;  /* 0x000000ffff0a7224 */ /* 0x000fe200078e00ff */
[----:B------:R-:W-:Y:S01]  /*0040*/  ULDC.64 UR4, c[0x0][0x208] ;  /* 0x0000820000047ab9 */ /* 0x000fe20000000a00 */
[----:B------:R-:W3:Y:S05]  /*0050*/  S2R R11, SR_CTAID.X ;  /* 0x00000000000b7919 */ /* 0x000eea0000002500 */
[----:B------:R-:W4:Y:S08]  /*0060*/  LDC.64 R6, c[0x0][0x220] ;  /* 0x00008800ff067b82 */ /* 0x000f300000000a00 */
[----:B------:R-:W5:Y:S01]  /*0070*/  LDC.64 R2, c[0x0][0x210] ;  /* 0x00008400ff027b82 */ /* 0x000f620000000a00 */
[----:B-1----:R-:W-:-:S05]  /*0080*/  LOP3.LUT R0, R13, 0xf, RZ, 0xc0, !PT ;  /* 0x0000000f0d007812 */ /* 0x002fca00078ec0ff */
[----:B---3--:R-:W-:-:S04]  /*0090*/  IMAD R11, R11, 0x10, R0 ;  /* 0x000000100b0b7824 */ /* 0x008fc800078e0200 */
[C---:B------:R-:W-:Y:S01]  /*00a0*/  VIADD R9, R11.reuse, 0xfffffffc ;  /* 0xfffffffc0b097836 */ /* 0x040fe20000000000 */
[C---:B------:R-:W-:Y:S02]  /*00b0*/  LOP3.LUT R0, R11.reuse, 0xfffffffc, RZ, 0xc0, !PT ;  /* 0xfffffffc0b007812 */ /* 0x040fe400078ec0ff */
[----:B------:R-:W-:Y:S01]  /*00c0*/  ISETP.GE.AND P3, PT, R11, 0x4, PT ;  /* 0x000000040b00780c */ /* 0x000fe20003f66270 */
[----:B--2---:R-:W-:Y:S01]  /*00d0*/  IMAD.WIDE R4, R9, 0x4, R4 ;  /* 0x0000000409047825 */ /* 0x004fe200078e0204 */
[C---:B------:R-:W-:Y:S02]  /*00e0*/  ISETP.NE.AND P1, PT, R0.reuse, 0x4, PT ;  /* 0x000000040000780c */ /* 0x040fe40003f25270 */
[----:B------:R-:W-:Y:S01]  /*00f0*/  ISETP.NE.AND P2, PT, R0, 0x8, PT ;  /* 0x000000080000780c */ /* 0x000fe20003f45270 */
[C---:B------:R-:W-:Y:S01]  /*0100*/  VIADD R9, R11.reuse, 0xfffffff8 ;  /* 0xfffffff80b097836 */ /* 0x040fe20000000000 */
[----:B------:R-:W-:Y:S01]  /*0110*/  ISETP.LT.AND P4, PT, R11, 0xc, !P1 ;  /* 0x0000000c0b00780c */ /* 0x000fe20004f81270 */
[----:B------:R-:W-:-:S02]  /*0120*/  IMAD.MOV.U32 R12, RZ, RZ, RZ ;  /* 0x000000ffff0c7224 */ /* 0x000fc400078e00ff */
[----:B------:R-:W-:Y:S02]  /*0130*/  IMAD.MOV.U32 R0, RZ, RZ, RZ ;  /* 0x000000ffff007224 */ /* 0x000fe400078e00ff */
[----:B----4-:R-:W-:Y:S02]  /*0140*/  IMAD.WIDE R6, R9, 0x4, R6 ;  /* 0x0000000409067825 */ /* 0x010fe400078e0206 */
[----:B------:R-:W1:Y:S02]  /*0150*/  LDC.64 R8, c[0x0][0x228] ;  /* 0x00008a00ff087b82 */ /* 0x000e640000000a00 */
[----:B-----5:R-:W-:Y:S02]  /*0160*/  IMAD.WIDE R2, R11, 0x4, R2 ;  /* 0x000000040b027825 */ /* 0x020fe400078e0202 */
[----:B------:R-:W2:Y:S04]  /*0170*/  @!P2 LDG.E.EL R12, desc[UR4][R6.64] ;  /* 0x00000004060ca981 */ /* 0x000ea8000c2e1900 */
[----:B------:R1:W3:Y:S04]  /*0180*/  @P4 LDG.E.EL R10, desc[UR4][R4.64] ;  /* 0x00000004040a4981 */ /* 0x0002e8000c2e1900 */
[----:B------:R-:W4:Y:S01]  /*0190*/  @!P3 LDG.E.EL R0, desc[UR4][R2.64] ;  /* 0x000000040200b981 */ /* 0x000f22000c2e1900 */
[----:B------:R-:W-:-:S04]  /*01a0*/  LOP3.LUT P0, RZ, R13, 0x10, RZ, 0xc0, !PT ;  /* 0x000000100dff7812 */ /* 0x000fc8000780c0ff */
[C---:B------:R-:W-:Y:S01]  /*01b0*/  ISETP.LT.AND P0, PT, R11.reuse, 0xc, !P0 ;  /* 0x0000000c0b00780c */ /* 0x040fe20004701270 */
[----:B-1----:R-:W-:Y:S01]  /*01c0*/  IMAD.WIDE R4, R11, 0x4, R8 ;  /* 0x000000040b047825 */ /* 0x002fe200078e0208 */
[----:B---3--:R-:W-:Y:S02]  /*01d0*/  SEL R10, R10, RZ, P4 ;  /* 0x000000ff0a0a7207 */ /* 0x008fe40002000000 */
[----:B--2---:R-:W-:Y:S02]  /*01e0*/  @P1 SEL R10, R12, RZ, !P2 ;  /* 0x000000ff0c0a1207 */ /* 0x004fe40005000000 */
[----:B----4-:R-:W-:-:S04]  /*01f0*/  SEL R13, R0, RZ, !P3 ;  /* 0x000000ff000d7207 */ /* 0x010fc80005800000 */
[----:B------:R-:W-:-:S03]  /*0200*/  SEL R13, R13, R10, !P3 ;  /* 0x0000000a0d0d7207 */ /* 0x000fc60005800000 */
[----:B------:R-:W-:Y:S05]  /*0210*/  @!P0 EXIT ;  /* 0x000000000000894d */ /* 0x000fea0003800000 */
[----:B------:R-:W-:Y:S01]  /*0220*/  STG.E desc[UR4][R4.64], R13 ;  /* 0x0000000d04007986 */ /* 0x000fe2000c101904 */
[----:B------:R-:W-:Y:S05]  /*0230*/  EXIT ;  /* 0x000000000000794d */ /* 0x000fea0003800000 */
.L_x_0:
[----:B------:R-:W-:-:S00]  /*0240*/  BRA `(.L_x_0) ;  /* 0xfffffffc00fc7947 */ /* 0x000fc0000383ffff */
[----:B------:R-:W-:-:S00]  /*0250*/  NOP ;  /* 0x0000000000007918 */ /* 0x000fc00000000000 */
        /* <DEDUP_REMOVED lines=10> */
.L_x_1:


//--------------------- .nv.constant0.triton_poi_fused_cat_2 --------------------------
	.section	.nv.constant0.triton_poi_fused_cat_2,"a",@progbits
	.sectionflags	@""
	.align	4
.nv.constant0.triton_poi_fused_cat_2:
	.zero		564
